//
// Generated by NVIDIA NVVM Compiler
//
// Compiler Build ID: CL-36424714
// Cuda compilation tools, release 13.0, V13.0.88
// Based on NVVM 20.0.0
//

.version 9.0
.target sm_100
.address_size 64

	// .globl	_Z9transposePfS_jjjj
// _ZZ9transposePfS_jjjjE5block has been demoted

.visible .entry _Z9transposePfS_jjjj(
	.param .u64 .ptr .align 1 _Z9transposePfS_jjjj_param_0,
	.param .u64 .ptr .align 1 _Z9transposePfS_jjjj_param_1,
	.param .u32 _Z9transposePfS_jjjj_param_2,
	.param .u32 _Z9transposePfS_jjjj_param_3,
	.param .u32 _Z9transposePfS_jjjj_param_4,
	.param .u32 _Z9transposePfS_jjjj_param_5
)
{
	.reg .pred 	%p<7>;
	.reg .b32 	%r<25>;
	.reg .b32 	%f<3>;
	.reg .b64 	%rd<9>;
	// demoted variable
	.shared .align 4 .b8 _ZZ9transposePfS_jjjjE5block[1088];
	ld.param.u64 	%rd1, [_Z9transposePfS_jjjj_param_0];
	ld.param.u64 	%rd2, [_Z9transposePfS_jjjj_param_1];
	ld.param.u32 	%r9, [_Z9transposePfS_jjjj_param_4];
	ld.param.u32 	%r11, [_Z9transposePfS_jjjj_param_5];
	mov.u32 	%r12, %ctaid.x;
	shl.b32 	%r1, %r12, 4;
	mov.u32 	%r2, %tid.x;
	add.s32 	%r3, %r1, %r2;
	mov.u32 	%r13, %ctaid.y;
	shl.b32 	%r4, %r13, 4;
	mov.u32 	%r5, %tid.y;
	add.s32 	%r14, %r4, %r5;
	setp.ge.u32 	%p1, %r3, %r9;
	setp.ge.u32 	%p2, %r14, %r11;
	or.pred  	%p3, %p1, %p2;
	@%p3 bra 	$L__BB0_2;
	cvta.to.global.u64 	%rd3, %rd2;
	mad.lo.s32 	%r15, %r9, %r14, %r3;
	mul.wide.u32 	%rd4, %r15, 4;
	add.s64 	%rd5, %rd3, %rd4;
	ld.global.f32 	%f1, [%rd5];
	mov.u32 	%r16, _ZZ9transposePfS_jjjjE5block;
	mad.lo.s32 	%r17, %r5, 68, %r16;
	shl.b32 	%r18, %r2, 2;
	add.s32 	%r19, %r17, %r18;
	st.shared.f32 	[%r19], %f1;
$L__BB0_2:
	bar.sync 	0;
	add.s32 	%r7, %r4, %r2;
	add.s32 	%r8, %r1, %r5;
	setp.ge.u32 	%p4, %r7, %r11;
	setp.ge.u32 	%p5, %r8, %r9;
	or.pred  	%p6, %p5, %p4;
	@%p6 bra 	$L__BB0_4;
	mad.lo.s32 	%r20, %r11, %r8, %r7;
	mov.u32 	%r21, _ZZ9transposePfS_jjjjE5block;
	mad.lo.s32 	%r22, %r2, 68, %r21;
	shl.b32 	%r23, %r5, 2;
	add.s32 	%r24, %r22, %r23;
	ld.shared.f32 	%f2, [%r24];
	cvta.to.global.u64 	%rd6, %rd1;
	mul.wide.u32 	%rd7, %r20, 4;
	add.s64 	%rd8, %rd6, %rd7;
	st.global.f32 	[%rd8], %f2;
$L__BB0_4:
	ret;

}
	// .globl	_Z15transpose_naivePfS_jjjj
.visible .entry _Z15transpose_naivePfS_jjjj(
	.param .u64 .ptr .align 1 _Z15transpose_naivePfS_jjjj_param_0,
	.param .u64 .ptr .align 1 _Z15transpose_naivePfS_jjjj_param_1,
	.param .u32 _Z15transpose_naivePfS_jjjj_param_2,
	.param .u32 _Z15transpose_naivePfS_jjjj_param_3,
	.param .u32 _Z15transpose_naivePfS_jjjj_param_4,
	.param .u32 _Z15transpose_naivePfS_jjjj_param_5
)
{
	.reg .pred 	%p<4>;
	.reg .b32 	%r<15>;
	.reg .b32 	%f<2>;
	.reg .b64 	%rd<9>;

	ld.param.u64 	%rd1, [_Z15transpose_naivePfS_jjjj_param_0];
	ld.param.u64 	%rd2, [_Z15transpose_naivePfS_jjjj_param_1];
	ld.param.u32 	%r3, [_Z15transpose_naivePfS_jjjj_param_4];
	ld.param.u32 	%r5, [_Z15transpose_naivePfS_jjjj_param_5];
	mov.u32 	%r6, %ntid.x;
	mov.u32 	%r7, %ctaid.x;
	mov.u32 	%r8, %tid.x;
	mad.lo.s32 	%r1, %r6, %r7, %r8;
	mov.u32 	%r9, %ntid.y;
	mov.u32 	%r10, %ctaid.y;
	mov.u32 	%r11, %tid.y;
	mad.lo.s32 	%r12, %r9, %r10, %r11;
	setp.ge.u32 	%p1, %r1, %r3;
	setp.ge.u32 	%p2, %r12, %r5;
	or.pred  	%p3, %p1, %p2;
	@%p3 bra 	$L__BB1_2;
	cvta.to.global.u64 	%rd3, %rd2;
	cvta.to.global.u64 	%rd4, %rd1;
	mad.lo.s32 	%r13, %r3, %r12, %r1;
	mad.lo.s32 	%r14, %r5, %r1, %r12;
	mul.wide.u32 	%rd5, %r13, 4;
	add.s64 	%rd6, %rd3, %rd5;
	ld.global.f32 	%f1, [%rd6];
	mul.wide.u32 	%rd7, %r14, 4;
	add.s64 	%rd8, %rd4, %rd7;
	st.global.f32 	[%rd8], %f1;
$L__BB1_2:
	ret;

}


// ===== COMPILED SASS (sm_100) =====

	.target	sm_100

	.elftype	@"ET_EXEC"


//--------------------- .note.nv.tkinfo           --------------------------
	.section	.note.nv.tkinfo,"",@"SHT_NOTE"
	.sectionflags	@"SHF_NOTE_NV_TKINFO"
	.tkinfo
        /*0018*/ 	.word	0x00000002
        /*0030*/ 	.string	""
        /*0030*/ 	.string	"ptxas"
        /*0030*/ 	.string	"Cuda compilation tools, release 13.0, V13.0.88"
        /*0030*/ 	.string	"Build cuda_13.0.r13.0/compiler.36424714_0"
        /*0030*/ 	.string	"-arch sm_100 -m 64 "



//--------------------- .note.nv.cuinfo           --------------------------
	.section	.note.nv.cuinfo,"",@"SHT_NOTE"
	.sectionflags	@"SHF_NOTE_NV_CUINFO"
        /*0018*/ 	.short	0x0002
        /*001a*/ 	.short	0x0064
        /*001c*/ 	.short	0x0082
	.zero		2


//--------------------- .nv.info                  --------------------------
	.section	.nv.info,"",@"SHT_CUDA_INFO"
	.align	4


	//----- nvinfo : EIATTR_REGCOUNT
	.align		4
        /*0000*/ 	.byte	0x04, 0x2f
        /*0002*/ 	.short	(.L_1 - .L_0)
	.align		4
.L_0:
        /*0004*/ 	.word	index@(_Z9transposePfS_jjjj)
        /*0008*/ 	.word	0x0000000c


	//----- nvinfo : EIATTR_FRAME_SIZE
	.align		4
.L_1:
        /*000c*/ 	.byte	0x04, 0x11
        /*000e*/ 	.short	(.L_3 - .L_2)
	.align		4
.L_2:
        /*0010*/ 	.word	index@(_Z9transposePfS_jjjj)
        /*0014*/ 	.word	0x00000000


	//----- nvinfo : EIATTR_REGCOUNT
	.align		4
.L_3:
        /*0018*/ 	.byte	0x04, 0x2f
        /*001a*/ 	.short	(.L_5 - .L_4)
	.align		4
.L_4:
        /*001c*/ 	.word	index@(_Z15transpose_naivePfS_jjjj)
        /*0020*/ 	.word	0x0000000a


	//----- nvinfo : EIATTR_FRAME_SIZE
	.align		4
.L_5:
        /*0024*/ 	.byte	0x04, 0x11
        /*0026*/ 	.short	(.L_7 - .L_6)
	.align		4
.L_6:
        /*0028*/ 	.word	index@(_Z15transpose_naivePfS_jjjj)
        /*002c*/ 	.word	0x00000000


	//----- nvinfo : EIATTR_MIN_STACK_SIZE
	.align		4
.L_7:
        /*0030*/ 	.byte	0x04, 0x12
        /*0032*/ 	.short	(.L_9 - .L_8)
	.align		4
.L_8:
        /*0034*/ 	.word	index@(_Z15transpose_naivePfS_jjjj)
        /*0038*/ 	.word	0x00000000


	//----- nvinfo : EIATTR_MIN_STACK_SIZE
	.align		4
.L_9:
        /*003c*/ 	.byte	0x04, 0x12
        /*003e*/ 	.short	(.L_11 - .L_10)
	.align		4
.L_10:
        /*0040*/ 	.word	index@(_Z9transposePfS_jjjj)
        /*0044*/ 	.word	0x00000000
.L_11:


//--------------------- .nv.compat                --------------------------
	.section	.nv.compat,"",@"SHT_CUDA_COMPAT_INFO"
	.align	4
        /*0000*/ 	.byte	0x02, 0x09, 0x00, 0x00, 0x02, 0x02, 0x01, 0x00, 0x02, 0x05, 0x05, 0x00, 0x03, 0x07, 0x01, 0x01
        /*0010*/ 	.byte	0x02, 0x03, 0x00, 0x00, 0x02, 0x06, 0x01, 0x00, 0x04, 0x0b, 0x08, 0x00, 0x09, 0x00, 0x00, 0x00
        /*0020*/ 	.byte	0x00, 0x00, 0x00, 0x00


//--------------------- .nv.info._Z15transpose_naivePfS_jjjj --------------------------
	.section	.nv.info._Z15transpose_naivePfS_jjjj,"",@"SHT_CUDA_INFO"
	.sectionflags	@""
	.align	4


	//----- nvinfo : EIATTR_CUDA_API_VERSION
	.align		4
        /*0000*/ 	.byte	0x04, 0x37
        /*0002*/ 	.short	(.L_13 - .L_12)
.L_12:
        /*0004*/ 	.word	0x00000082


	//----- nvinfo : EIATTR_KPARAM_INFO
	.align		4
.L_13:
        /*0008*/ 	.byte	0x04, 0x17
        /*000a*/ 	.short	(.L_15 - .L_14)
.L_14:
        /*000c*/ 	.word	0x00000000
        /*0010*/ 	.short	0x0005
        /*0012*/ 	.short	0x001c
        /*0014*/ 	.byte	0x00, 0xf0, 0x11, 0x00


	//----- nvinfo : EIATTR_KPARAM_INFO
	.align		4
.L_15:
        /*0018*/ 	.byte	0x04, 0x17
        /*001a*/ 	.short	(.L_17 - .L_16)
.L_16:
        /*001c*/ 	.word	0x00000000
        /*0020*/ 	.short	0x0004
        /*0022*/ 	.short	0x0018
        /*0024*/ 	.byte	0x00, 0xf0, 0x11, 0x00


	//----- nvinfo : EIATTR_KPARAM_INFO
	.align		4
.L_17:
        /*0028*/ 	.byte	0x04, 0x17
        /*002a*/ 	.short	(.L_19 - .L_18)
.L_18:
        /*002c*/ 	.word	0x00000000
        /*0030*/ 	.short	0x0003
        /*0032*/ 	.short	0x0014
        /*0034*/ 	.byte	0x00, 0xf0, 0x11, 0x00


	//----- nvinfo : EIATTR_KPARAM_INFO
	.align		4
.L_19:
        /*0038*/ 	.byte	0x04, 0x17
        /*003a*/ 	.short	(.L_21 - .L_20)
.L_20:
        /*003c*/ 	.word	0x00000000
        /*0040*/ 	.short	0x0002
        /*0042*/ 	.short	0x0010
        /*0044*/ 	.byte	0x00, 0xf0, 0x11, 0x00


	//----- nvinfo : EIATTR_KPARAM_INFO
	.align		4
.L_21:
        /*0048*/ 	.byte	0x04, 0x17
        /*004a*/ 	.short	(.L_23 - .L_22)
.L_22:
        /*004c*/ 	.word	0x00000000
        /*0050*/ 	.short	0x0001
        /*0052*/ 	.short	0x0008
        /*0054*/ 	.byte	0x00, 0xf5, 0x21, 0x00


	//----- nvinfo : EIATTR_KPARAM_INFO
	.align		4
.L_23:
        /*0058*/ 	.byte	0x04, 0x17
        /*005a*/ 	.short	(.L_25 - .L_24)
.L_24:
        /*005c*/ 	.word	0x00000000
        /*0060*/ 	.short	0x0000
        /*0062*/ 	.short	0x0000
        /*0064*/ 	.byte	0x00, 0xf5, 0x21, 0x00


	//----- nvinfo : EIATTR_SPARSE_MMA_MASK
	.align		4
.L_25:
        /*0068*/ 	.byte	0x03, 0x50
        /*006a*/ 	.short	0x0000


	//----- nvinfo : EIATTR_MAXREG_COUNT
	.align		4
        /*006c*/ 	.byte	0x03, 0x1b
        /*006e*/ 	.short	0x00ff


	//----- nvinfo : EIATTR_MERCURY_ISA_VERSION
	.align		4
        /*0070*/ 	.byte	0x03, 0x5f
        /*0072*/ 	.short	0x0101


	//----- nvinfo : EIATTR_VRC_CTA_INIT_COUNT
	.align		4
        /*0074*/ 	.byte	0x02, 0x4a
	.zero		1
	.zero		1


	//----- nvinfo : EIATTR_EXIT_INSTR_OFFSETS
	.align		4
        /*0078*/ 	.byte	0x04, 0x1c
        /*007a*/ 	.short	(.L_27 - .L_26)


	//   ....[0]....
.L_26:
        /*007c*/ 	.word	0x000000c0


	//   ....[1]....
        /*0080*/ 	.word	0x00000160


	//----- nvinfo : EIATTR_CBANK_PARAM_SIZE
	.align		4
.L_27:
        /*0084*/ 	.byte	0x03, 0x19
        /*0086*/ 	.short	0x0020


	//----- nvinfo : EIATTR_PARAM_CBANK
	.align		4
        /*0088*/ 	.byte	0x04, 0x0a
        /*008a*/ 	.short	(.L_29 - .L_28)
	.align		4
.L_28:
        /*008c*/ 	.word	index@(.nv.constant0._Z15transpose_naivePfS_jjjj)
        /*0090*/ 	.short	0x0380
        /*0092*/ 	.short	0x0020


	//----- nvinfo : EIATTR_SW_WAR
	.align		4
.L_29:
        /*0094*/ 	.byte	0x04, 0x36
        /*0096*/ 	.short	(.L_31 - .L_30)
.L_30:
        /*0098*/ 	.word	0x00000008
.L_31:


//--------------------- .nv.info._Z9transposePfS_jjjj --------------------------
	.section	.nv.info._Z9transposePfS_jjjj,"",@"SHT_CUDA_INFO"
	.sectionflags	@""
	.align	4


	//----- nvinfo : EIATTR_CUDA_API_VERSION
	.align		4
        /*0000*/ 	.byte	0x04, 0x37
        /*0002*/ 	.short	(.L_33 - .L_32)
.L_32:
        /*0004*/ 	.word	0x00000082


	//----- nvinfo : EIATTR_KPARAM_INFO
	.align		4
.L_33:
        /*0008*/ 	.byte	0x04, 0x17
        /*000a*/ 	.short	(.L_35 - .L_34)
.L_34:
        /*000c*/ 	.word	0x00000000
        /*0010*/ 	.short	0x0005
        /*0012*/ 	.short	0x001c
        /*0014*/ 	.byte	0x00, 0xf0, 0x11, 0x00


	//----- nvinfo : EIATTR_KPARAM_INFO
	.align		4
.L_35:
        /*0018*/ 	.byte	0x04, 0x17
        /*001a*/ 	.short	(.L_37 - .L_36)
.L_36:
        /*001c*/ 	.word	0x00000000
        /*0020*/ 	.short	0x0004
        /*0022*/ 	.short	0x0018
        /*0024*/ 	.byte	0x00, 0xf0, 0x11, 0x00


	//----- nvinfo : EIATTR_KPARAM_INFO
	.align		4
.L_37:
        /*0028*/ 	.byte	0x04, 0x17
        /*002a*/ 	.short	(.L_39 - .L_38)
.L_38:
        /*002c*/ 	.word	0x00000000
        /*0030*/ 	.short	0x0003
        /*0032*/ 	.short	0x0014
        /*0034*/ 	.byte	0x00, 0xf0, 0x11, 0x00


	//----- nvinfo : EIATTR_KPARAM_INFO
	.align		4
.L_39:
        /*0038*/ 	.byte	0x04, 0x17
        /*003a*/ 	.short	(.L_41 - .L_40)
.L_40:
        /*003c*/ 	.word	0x00000000
        /*0040*/ 	.short	0x0002
        /*0042*/ 	.short	0x0010
        /*0044*/ 	.byte	0x00, 0xf0, 0x11, 0x00


	//----- nvinfo : EIATTR_KPARAM_INFO
	.align		4
.L_41:
        /*0048*/ 	.byte	0x04, 0x17
        /*004a*/ 	.short	(.L_43 - .L_42)
.L_42:
        /*004c*/ 	.word	0x00000000
        /*0050*/ 	.short	0x0001
        /*0052*/ 	.short	0x0008
        /*0054*/ 	.byte	0x00, 0xf5, 0x21, 0x00


	//----- nvinfo : EIATTR_KPARAM_INFO
	.align		4
.L_43:
        /*0058*/ 	.byte	0x04, 0x17
        /*005a*/ 	.short	(.L_45 - .L_44)
.L_44:
        /*005c*/ 	.word	0x00000000
        /*0060*/ 	.short	0x0000
        /*0062*/ 	.short	0x0000
        /*0064*/ 	.byte	0x00, 0xf5, 0x21, 0x00


	//----- nvinfo : EIATTR_SPARSE_MMA_MASK
	.align		4
.L_45:
        /*0068*/ 	.byte	0x03, 0x50
        /*006a*/ 	.short	0x0000


	//----- nvinfo : EIATTR_MAXREG_COUNT
	.align		4
        /*006c*/ 	.byte	0x03, 0x1b
        /*006e*/ 	.short	0x00ff


	//----- nvinfo : EIATTR_NUM_BARRIERS
	.align		4
        /*0070*/ 	.byte	0x02, 0x4c
        /*0072*/ 	.byte	0x01
	.zero		1


	//----- nvinfo : EIATTR_MERCURY_ISA_VERSION
	.align		4
        /*0074*/ 	.byte	0x03, 0x5f
        /*0076*/ 	.short	0x0101


	//----- nvinfo : EIATTR_VRC_CTA_INIT_COUNT
	.align		4
        /*0078*/ 	.byte	0x02, 0x4a
	.zero		1
	.zero		1


	//----- nvinfo : EIATTR_EXIT_INSTR_OFFSETS
	.align		4
        /*007c*/ 	.byte	0x04, 0x1c
        /*007e*/ 	.short	(.L_47 - .L_46)


	//   ....[0]....
.L_46:
        /*0080*/ 	.word	0x000001a0


	//   ....[1]....
        /*0084*/ 	.word	0x00000250


	//----- nvinfo : EIATTR_CBANK_PARAM_SIZE
	.align		4
.L_47:
        /*0088*/ 	.byte	0x03, 0x19
        /*008a*/ 	.short	0x0020


	//----- nvinfo : EIATTR_PARAM_CBANK
	.align		4
        /*008c*/ 	.byte	0x04, 0x0a
        /*008e*/ 	.short	(.L_49 - .L_48)
	.align		4
.L_48:
        /*0090*/ 	.word	index@(.nv.constant0._Z9transposePfS_jjjj)
        /*0094*/ 	.short	0x0380
        /*0096*/ 	.short	0x0020


	//----- nvinfo : EIATTR_SW_WAR
	.align		4
.L_49:
        /*0098*/ 	.byte	0x04, 0x36
        /*009a*/ 	.short	(.L_51 - .L_50)
.L_50:
        /*009c*/ 	.word	0x00000008
.L_51:


//--------------------- .nv.callgraph             --------------------------
	.section	.nv.callgraph,"",@"SHT_CUDA_CALLGRAPH"
	.align	4
	.sectionentsize	8
	.align		4
        /*0000*/ 	.word	0x00000000
	.align		4
        /*0004*/ 	.word	0xffffffff
	.align		4
        /*0008*/ 	.word	0x00000000
	.align		4
        /*000c*/ 	.word	0xfffffffe
	.align		4
        /*0010*/ 	.word	0x00000000
	.align		4
        /*0014*/ 	.word	0xfffffffd
	.align		4
        /*0018*/ 	.word	0x00000000
	.align		4
        /*001c*/ 	.word	0xfffffffc


//--------------------- .text._Z15transpose_naivePfS_jjjj --------------------------
	.section	.text._Z15transpose_naivePfS_jjjj,"ax",@progbits
	.align	128
        .global         _Z15transpose_naivePfS_jjjj
        .type           _Z15transpose_naivePfS_jjjj,@function
        .size           _Z15transpose_naivePfS_jjjj,(.L_x_2 - _Z15transpose_naivePfS_jjjj)
        .other          _Z15transpose_naivePfS_jjjj,@"STO_CUDA_ENTRY STV_DEFAULT"
_Z15transpose_naivePfS_jjjj:
.text._Z15transpose_naivePfS_jjjj:
[----:B------:R-:W-:Y:S01]  /*0000*/  LDC R1, c[0x0][0x37c] ;  /* 0x0000df00ff017b82 */ /* 0x000fe20000000800 */
[----:B------:R-:W0:Y:S01]  /*0010*/  S2R R7, SR_CTAID.Y ;  /* 0x0000000000077919 */ /* 0x000e220000002600 */
[----:B------:R-:W1:Y:S01]  /*0020*/  LDCU UR4, c[0x0][0x360] ;  /* 0x00006c00ff0477ac */ /* 0x000e620008000800 */
[----:B------:R-:W0:Y:S01]  /*0030*/  S2R R2, SR_TID.Y ;  /* 0x0000000000027919 */ /* 0x000e220000002200 */
[----:B------:R-:W0:Y:S01]  /*0040*/  LDCU UR5, c[0x0][0x364] ;  /* 0x00006c80ff0577ac */ /* 0x000e220008000800 */
[----:B------:R-:W1:Y:S01]  /*0050*/  S2R R0, SR_CTAID.X ;  /* 0x0000000000007919 */ /* 0x000e620000002500 */
[----:B------:R-:W2:Y:S01]  /*0060*/  LDCU.64 UR6, c[0x0][0x398] ;  /* 0x00007300ff0677ac */ /* 0x000ea20008000a00 */
[----:B------:R-:W1:Y:S01]  /*0070*/  S2R R3, SR_TID.X ;  /* 0x0000000000037919 */ /* 0x000e620000002100 */
[----:B0-----:R-:W-:-:S05]  /*0080*/  IMAD R7, R7, UR5, R2 ;  /* 0x0000000507077c24 */ /* 0x001fca000f8e0202 */
[----:B--2---:R-:W-:Y:S01]  /*0090*/  ISETP.GE.U32.AND P0, PT, R7, UR7, PT ;  /* 0x0000000707007c0c */ /* 0x004fe2000bf06070 */
[----:B-1----:R-:W-:-:S05]  /*00a0*/  IMAD R0, R0, UR4, R3 ;  /* 0x0000000400007c24 */ /* 0x002fca000f8e0203 */
[----:B------:R-:W-:-:S13]  /*00b0*/  ISETP.GE.U32.OR P0, PT, R0, UR6, P0 ;  /* 0x0000000600007c0c */ /* 0x000fda0008706470 */
[----:B------:R-:W-:Y:S05]  /*00c0*/  @P0 EXIT ;  /* 0x000000000000094d */ /* 0x000fea0003800000 */
[----:B------:R-:W0:Y:S01]  /*00d0*/  LDC.64 R2, c[0x0][0x388] ;  /* 0x0000e200ff027b82 */ /* 0x000e220000000a00 */
[----:B------:R-:W1:Y:S01]  /*00e0*/  LDCU.64 UR4, c[0x0][0x358] ;  /* 0x00006b00ff0477ac */ /* 0x000e620008000a00 */
[----:B------:R-:W-:-:S04]  /*00f0*/  IMAD R5, R7, UR6, R0 ;  /* 0x0000000607057c24 */ /* 0x000fc8000f8e0200 */
[----:B0-----:R-:W-:Y:S02]  /*0100*/  IMAD.WIDE.U32 R2, R5, 0x4, R2 ;  /* 0x0000000405027825 */ /* 0x001fe400078e0002 */
[----:B------:R-:W0:Y:S04]  /*0110*/  LDC.64 R4, c[0x0][0x380] ;  /* 0x0000e000ff047b82 */ /* 0x000e280000000a00 */
[----:B-1----:R-:W2:Y:S01]  /*0120*/  LDG.E R3, desc[UR4][R2.64] ;  /* 0x0000000402037981 */ /* 0x002ea2000c1e1900 */
[----:B------:R-:W-:-:S04]  /*0130*/  IMAD R7, R0, UR7, R7 ;  /* 0x0000000700077c24 */ /* 0x000fc8000f8e0207 */
[----:B0-----:R-:W-:-:S05]  /*0140*/  IMAD.WIDE.U32 R4, R7, 0x4, R4 ;  /* 0x0000000407047825 */ /* 0x001fca00078e0004 */
[----:B--2---:R-:W-:Y:S01]  /*0150*/  STG.E desc[UR4][R4.64], R3 ;  /* 0x0000000304007986 */ /* 0x004fe2000c101904 */
[----:B------:R-:W-:Y:S05]  /*0160*/  EXIT ;  /* 0x000000000000794d */ /* 0x000fea0003800000 */
.L_x_0:
[----:B------:R-:W-:-:S00]  /*0170*/  BRA `(.L_x_0) ;  /* 0xfffffffc00fc7947 */ /* 0x000fc0000383ffff */
[----:B------:R-:W-:-:S00]  /*0180*/  NOP ;  /* 0x0000000000007918 */ /* 0x000fc00000000000 */
[----:B------:R-:W-:-:S00]  /*0190*/  NOP ;  /* 0x0000000000007918 */ /* 0x000fc00000000000 */
[----:B------:R-:W-:-:S00]  /*01a0*/  NOP ;  /* 0x0000000000007918 */ /* 0x000fc00000000000 */
[----:B------:R-:W-:-:S00]  /*01b0*/  NOP ;  /* 0x0000000000007918 */ /* 0x000fc00000000000 */
[----:B------:R-:W-:-:S00]  /*01c0*/  NOP ;  /* 0x0000000000007918 */ /* 0x000fc00000000000 */
[----:B------:R-:W-:-:S00]  /*01d0*/  NOP ;  /* 0x0000000000007918 */ /* 0x000fc00000000000 */
[----:B------:R-:W-:-:S00]  /*01e0*/  NOP ;  /* 0x0000000000007918 */ /* 0x000fc00000000000 */
[----:B------:R-:W-:-:S00]  /*01f0*/  NOP ;  /* 0x0000000000007918 */ /* 0x000fc00000000000 */
.L_x_2:


//--------------------- .text._Z9transposePfS_jjjj --------------------------
	.section	.text._Z9transposePfS_jjjj,"ax",@progbits
	.align	128
        .global         _Z9transposePfS_jjjj
        .type           _Z9transposePfS_jjjj,@function
        .size           _Z9transposePfS_jjjj,(.L_x_3 - _Z9transposePfS_jjjj)
        .other          _Z9transposePfS_jjjj,@"STO_CUDA_ENTRY STV_DEFAULT"
_Z9transposePfS_jjjj:
.text._Z9transposePfS_jjjj:
[----:B------:R-:W-:Y:S01]  /*0000*/  LDC R1, c[0x0][0x37c] ;  /* 0x0000df00ff017b82 */ /* 0x000fe20000000800 */
[----:B------:R-:W0:Y:S01]  /*0010*/  S2R R8, SR_TID.Y ;  /* 0x0000000000087919 */ /* 0x000e220000002200 */
[----:B------:R-:W1:Y:S01]  /*0020*/  LDCU.64 UR6, c[0x0][0x398] ;  /* 0x00007300ff0677ac */ /* 0x000e620008000a00 */
[----:B------:R-:W0:Y:S01]  /*0030*/  S2R R9, SR_CTAID.Y ;  /* 0x0000000000097919 */ /* 0x000e220000002600 */
[----:B------:R-:W2:Y:S01]  /*0040*/  LDCU.64 UR4, c[0x0][0x358] ;  /* 0x00006b00ff0477ac */ /* 0x000ea20008000a00 */
[----:B------:R-:W3:Y:S01]  /*0050*/  S2R R7, SR_CTAID.X ;  /* 0x0000000000077919 */ /* 0x000ee20000002500 */
[----:B------:R-:W3:Y:S01]  /*0060*/  S2R R6, SR_TID.X ;  /* 0x0000000000067919 */ /* 0x000ee20000002100 */
[----:B0-----:R-:W-:-:S05]  /*0070*/  IMAD R5, R9, 0x10, R8 ;  /* 0x0000001009057824 */ /* 0x001fca00078e0208 */
[----:B-1----:R-:W-:Y:S01]  /*0080*/  ISETP.GE.U32.AND P0, PT, R5, UR7, PT ;  /* 0x0000000705007c0c */ /* 0x002fe2000bf06070 */
[----:B---3--:R-:W-:-:S05]  /*0090*/  IMAD R0, R7, 0x10, R6 ;  /* 0x0000001007007824 */ /* 0x008fca00078e0206 */
[----:B------:R-:W-:-:S13]  /*00a0*/  ISETP.GE.U32.OR P0, PT, R0, UR6, P0 ;  /* 0x0000000600007c0c */ /* 0x000fda0008706470 */
[----:B------:R-:W0:Y:S01]  /*00b0*/  @!P0 LDC.64 R2, c[0x0][0x388] ;  /* 0x0000e200ff028b82 */ /* 0x000e220000000a00 */
[----:B------:R-:W-:-:S04]  /*00c0*/  @!P0 IMAD R5, R5, UR6, R0 ;  /* 0x0000000605058c24 */ /* 0x000fc8000f8e0200 */
[----:B0-----:R-:W-:-:S06]  /*00d0*/  @!P0 IMAD.WIDE.U32 R2, R5, 0x4, R2 ;  /* 0x0000000405028825 */ /* 0x001fcc00078e0002 */
[----:B--2---:R-:W2:Y:S01]  /*00e0*/  @!P0 LDG.E R2, desc[UR4][R2.64] ;  /* 0x0000000402028981 */ /* 0x004ea2000c1e1900 */
[----:B------:R-:W-:Y:S01]  /*00f0*/  @!P0 MOV R0, 0x400 ;  /* 0x0000040000008802 */ /* 0x000fe20000000f00 */
[----:B------:R-:W-:Y:S01]  /*0100*/  IMAD R7, R7, 0x10, R8 ;  /* 0x0000001007077824 */ /* 0x000fe200078e0208 */
[----:B------:R-:W-:Y:S01]  /*0110*/  LEA R4, R9, R6, 0x4 ;  /* 0x0000000609047211 */ /* 0x000fe200078e20ff */
[----:B------:R-:W0:Y:S03]  /*0120*/  @!P0 S2R R5, SR_CgaCtaId ;  /* 0x0000000000058919 */ /* 0x000e260000008800 */
[----:B------:R-:W-:-:S04]  /*0130*/  ISETP.GE.U32.AND P1, PT, R4, UR7, PT ;  /* 0x0000000704007c0c */ /* 0x000fc8000bf26070 */
[----:B------:R-:W-:Y:S02]  /*0140*/  ISETP.GE.U32.OR P1, PT, R7, UR6, P1 ;  /* 0x0000000607007c0c */ /* 0x000fe40008f26470 */
[----:B0-----:R-:W-:-:S05]  /*0150*/  @!P0 LEA R0, R5, R0, 0x18 ;  /* 0x0000000005008211 */ /* 0x001fca00078ec0ff */
[----:B------:R-:W-:-:S05]  /*0160*/  @!P0 IMAD R0, R8, 0x44, R0 ;  /* 0x0000004408008824 */ /* 0x000fca00078e0200 */
[----:B------:R-:W-:-:S05]  /*0170*/  @!P0 LEA R5, R6, R0, 0x2 ;  /* 0x0000000006058211 */ /* 0x000fca00078e10ff */
[----:B--2---:R0:W-:Y:S01]  /*0180*/  @!P0 STS [R5], R2 ;  /* 0x0000000205008388 */ /* 0x0041e20000000800 */
[----:B------:R-:W-:Y:S06]  /*0190*/  BAR.SYNC.DEFER_BLOCKING 0x0 ;  /* 0x0000000000007b1d */ /* 0x000fec0000010000 */
[----:B------:R-:W-:Y:S05]  /*01a0*/  @P1 EXIT ;  /* 0x000000000000194d */ /* 0x000fea0003800000 */
[----:B------:R-:W1:Y:S01]  /*01b0*/  S2R R3, SR_CgaCtaId ;  /* 0x0000000000037919 */ /* 0x000e620000008800 */
[----:B------:R-:W-:Y:S01]  /*01c0*/  MOV R0, 0x400 ;  /* 0x0000040000007802 */ /* 0x000fe20000000f00 */
[----:B------:R-:W-:-:S03]  /*01d0*/  IMAD R7, R7, UR7, R4 ;  /* 0x0000000707077c24 */ /* 0x000fc6000f8e0204 */
[----:B-1----:R-:W-:-:S05]  /*01e0*/  LEA R3, R3, R0, 0x18 ;  /* 0x0000000003037211 */ /* 0x002fca00078ec0ff */
[----:B------:R-:W-:Y:S02]  /*01f0*/  IMAD R0, R6, 0x44, R3 ;  /* 0x0000004406007824 */ /* 0x000fe400078e0203 */
[----:B0-----:R-:W0:Y:S02]  /*0200*/  LDC.64 R2, c[0x0][0x380] ;  /* 0x0000e000ff027b82 */ /* 0x001e240000000a00 */
[----:B------:R-:W-:-:S05]  /*0210*/  IMAD R0, R8, 0x4, R0 ;  /* 0x0000000408007824 */ /* 0x000fca00078e0200 */
[----:B------:R-:W1:Y:S01]  /*0220*/  LDS R5, [R0] ;  /* 0x0000000000057984 */ /* 0x000e620000000800 */
[----:B0-----:R-:W-:-:S05]  /*0230*/  IMAD.WIDE.U32 R2, R7, 0x4, R2 ;  /* 0x0000000407027825 */ /* 0x001fca00078e0002 */
[----:B-1----:R-:W-:Y:S01]  /*0240*/  STG.E desc[UR4][R2.64], R5 ;  /* 0x0000000502007986 */ /* 0x002fe2000c101904 */
[----:B------:R-:W-:Y:S05]  /*0250*/  EXIT ;  /* 0x000000000000794d */ /* 0x000fea0003800000 */
.L_x_1:
        /* <DEDUP_REMOVED lines=10> */
.L_x_3:


//--------------------- .nv.shared.reserved.0     --------------------------
	.section	.nv.shared.reserved.0,"aw",@nobits
	.weak		__nv_reservedSMEM_offset_0_alias
	.size		__nv_reservedSMEM_offset_0_alias, 0, 64
	.other		__nv_reservedSMEM_offset_0_alias,@"STO_CUDA_RESERVED_SHARED STV_DEFAULT"
__nv_reservedSMEM_offset_0_alias:
	.zero		0
	.zero		64


//--------------------- .nv.shared._Z9transposePfS_jjjj --------------------------
	.section	.nv.shared._Z9transposePfS_jjjj,"aw",@nobits
	.sectionflags	@""
	.align	4
.nv.shared._Z9transposePfS_jjjj:
	.zero		2112


//--------------------- .nv.constant0._Z15transpose_naivePfS_jjjj --------------------------
	.section	.nv.constant0._Z15transpose_naivePfS_jjjj,"a",@progbits
	.sectionflags	@""
	.align	4
.nv.constant0._Z15transpose_naivePfS_jjjj:
	.zero		928


//--------------------- .nv.constant0._Z9transposePfS_jjjj --------------------------
	.section	.nv.constant0._Z9transposePfS_jjjj,"a",@progbits
	.sectionflags	@""
	.align	4
.nv.constant0._Z9transposePfS_jjjj:
	.zero		928


//--------------------- SYMBOLS --------------------------

	.type		.nv.reservedSmem.offset0,@object
	.size		.nv.reservedSmem.offset0,0x4
	.type		.nv.reservedSmem.cap,@object
	.size		.nv.reservedSmem.cap,0x4
